//
// Generated by NVIDIA NVVM Compiler
//
// Compiler Build ID: CL-36424714
// Cuda compilation tools, release 13.0, V13.0.88
// Based on NVVM 20.0.0
//

.version 9.0
.target sm_100
.address_size 64

	// .globl	_Z7VecCopyPfS_m

.visible .entry _Z7VecCopyPfS_m(
	.param .u64 .ptr .align 1 _Z7VecCopyPfS_m_param_0,
	.param .u64 .ptr .align 1 _Z7VecCopyPfS_m_param_1,
	.param .u64 _Z7VecCopyPfS_m_param_2
)
{
	.reg .pred 	%p<2>;
	.reg .b32 	%r<5>;
	.reg .b32 	%f<2>;
	.reg .b64 	%rd<10>;

	ld.param.u64 	%rd2, [_Z7VecCopyPfS_m_param_0];
	ld.param.u64 	%rd3, [_Z7VecCopyPfS_m_param_1];
	ld.param.u64 	%rd4, [_Z7VecCopyPfS_m_param_2];
	mov.u32 	%r1, %ctaid.x;
	mov.u32 	%r2, %ntid.x;
	mov.u32 	%r3, %tid.x;
	mad.lo.s32 	%r4, %r1, %r2, %r3;
	cvt.s64.s32 	%rd1, %r4;
	setp.le.u64 	%p1, %rd4, %rd1;
	@%p1 bra 	$L__BB0_2;
	cvta.to.global.u64 	%rd5, %rd2;
	cvta.to.global.u64 	%rd6, %rd3;
	shl.b64 	%rd7, %rd1, 2;
	add.s64 	%rd8, %rd5, %rd7;
	ld.global.f32 	%f1, [%rd8];
	add.s64 	%rd9, %rd6, %rd7;
	st.global.f32 	[%rd9], %f1;
$L__BB0_2:
	ret;

}


// ===== COMPILED SASS (sm_100) =====

	.target	sm_100

	.elftype	@"ET_EXEC"


//--------------------- .note.nv.tkinfo           --------------------------
	.section	.note.nv.tkinfo,"",@"SHT_NOTE"
	.sectionflags	@"SHF_NOTE_NV_TKINFO"
	.tkinfo
        /*0018*/ 	.word	0x00000002
        /*0030*/ 	.string	""
        /*0030*/ 	.string	"ptxas"
        /*0030*/ 	.string	"Cuda compilation tools, release 13.0, V13.0.88"
        /*0030*/ 	.string	"Build cuda_13.0.r13.0/compiler.36424714_0"
        /*0030*/ 	.string	"-arch sm_100 -m 64 "



//--------------------- .note.nv.cuinfo           --------------------------
	.section	.note.nv.cuinfo,"",@"SHT_NOTE"
	.sectionflags	@"SHF_NOTE_NV_CUINFO"
        /*0018*/ 	.short	0x0002
        /*001a*/ 	.short	0x0064
        /*001c*/ 	.short	0x0082
	.zero		2


//--------------------- .nv.info                  --------------------------
	.section	.nv.info,"",@"SHT_CUDA_INFO"
	.align	4


	//----- nvinfo : EIATTR_REGCOUNT
	.align		4
        /*0000*/ 	.byte	0x04, 0x2f
        /*0002*/ 	.short	(.L_1 - .L_0)
	.align		4
.L_0:
        /*0004*/ 	.word	index@(_Z7VecCopyPfS_m)
        /*0008*/ 	.word	0x00000008


	//----- nvinfo : EIATTR_FRAME_SIZE
	.align		4
.L_1:
        /*000c*/ 	.byte	0x04, 0x11
        /*000e*/ 	.short	(.L_3 - .L_2)
	.align		4
.L_2:
        /*0010*/ 	.word	index@(_Z7VecCopyPfS_m)
        /*0014*/ 	.word	0x00000000


	//----- nvinfo : EIATTR_MIN_STACK_SIZE
	.align		4
.L_3:
        /*0018*/ 	.byte	0x04, 0x12
        /*001a*/ 	.short	(.L_5 - .L_4)
	.align		4
.L_4:
        /*001c*/ 	.word	index@(_Z7VecCopyPfS_m)
        /*0020*/ 	.word	0x00000000
.L_5:


//--------------------- .nv.compat                --------------------------
	.section	.nv.compat,"",@"SHT_CUDA_COMPAT_INFO"
	.align	4
        /*0000*/ 	.byte	0x02, 0x09, 0x00, 0x00, 0x02, 0x02, 0x01, 0x00, 0x02, 0x05, 0x05, 0x00, 0x03, 0x07, 0x01, 0x01
        /*0010*/ 	.byte	0x02, 0x03, 0x00, 0x00, 0x02, 0x06, 0x01, 0x00, 0x04, 0x0b, 0x08, 0x00, 0x09, 0x00, 0x00, 0x00
        /*0020*/ 	.byte	0x00, 0x00, 0x00, 0x00


//--------------------- .nv.info._Z7VecCopyPfS_m  --------------------------
	.section	.nv.info._Z7VecCopyPfS_m,"",@"SHT_CUDA_INFO"
	.sectionflags	@""
	.align	4


	//----- nvinfo : EIATTR_CUDA_API_VERSION
	.align		4
        /*0000*/ 	.byte	0x04, 0x37
        /*0002*/ 	.short	(.L_7 - .L_6)
.L_6:
        /*0004*/ 	.word	0x00000082


	//----- nvinfo : EIATTR_KPARAM_INFO
	.align		4
.L_7:
        /*0008*/ 	.byte	0x04, 0x17
        /*000a*/ 	.short	(.L_9 - .L_8)
.L_8:
        /*000c*/ 	.word	0x00000000
        /*0010*/ 	.short	0x0002
        /*0012*/ 	.short	0x0010
        /*0014*/ 	.byte	0x00, 0xf0, 0x21, 0x00


	//----- nvinfo : EIATTR_KPARAM_INFO
	.align		4
.L_9:
        /*0018*/ 	.byte	0x04, 0x17
        /*001a*/ 	.short	(.L_11 - .L_10)
.L_10:
        /*001c*/ 	.word	0x00000000
        /*0020*/ 	.short	0x0001
        /*0022*/ 	.short	0x0008
        /*0024*/ 	.byte	0x00, 0xf5, 0x21, 0x00


	//----- nvinfo : EIATTR_KPARAM_INFO
	.align		4
.L_11:
        /*0028*/ 	.byte	0x04, 0x17
        /*002a*/ 	.short	(.L_13 - .L_12)
.L_12:
        /*002c*/ 	.word	0x00000000
        /*0030*/ 	.short	0x0000
        /*0032*/ 	.short	0x0000
        /*0034*/ 	.byte	0x00, 0xf5, 0x21, 0x00


	//----- nvinfo : EIATTR_SPARSE_MMA_MASK
	.align		4
.L_13:
        /*0038*/ 	.byte	0x03, 0x50
        /*003a*/ 	.short	0x0000


	//----- nvinfo : EIATTR_MAXREG_COUNT
	.align		4
        /*003c*/ 	.byte	0x03, 0x1b
        /*003e*/ 	.short	0x00ff


	//----- nvinfo : EIATTR_MERCURY_ISA_VERSION
	.align		4
        /*0040*/ 	.byte	0x03, 0x5f
        /*0042*/ 	.short	0x0101


	//----- nvinfo : EIATTR_VRC_CTA_INIT_COUNT
	.align		4
        /*0044*/ 	.byte	0x02, 0x4a
	.zero		1
	.zero		1


	//----- nvinfo : EIATTR_EXIT_INSTR_OFFSETS
	.align		4
        /*0048*/ 	.byte	0x04, 0x1c
        /*004a*/ 	.short	(.L_15 - .L_14)


	//   ....[0]....
.L_14:
        /*004c*/ 	.word	0x00000090


	//   ....[1]....
        /*0050*/ 	.word	0x00000140


	//----- nvinfo : EIATTR_CBANK_PARAM_SIZE
	.align		4
.L_15:
        /*0054*/ 	.byte	0x03, 0x19
        /*0056*/ 	.short	0x0018


	//----- nvinfo : EIATTR_PARAM_CBANK
	.align		4
        /*0058*/ 	.byte	0x04, 0x0a
        /*005a*/ 	.short	(.L_17 - .L_16)
	.align		4
.L_16:
        /*005c*/ 	.word	index@(.nv.constant0._Z7VecCopyPfS_m)
        /*0060*/ 	.short	0x0380
        /*0062*/ 	.short	0x0018


	//----- nvinfo : EIATTR_SW_WAR
	.align		4
.L_17:
        /*0064*/ 	.byte	0x04, 0x36
        /*0066*/ 	.short	(.L_19 - .L_18)
.L_18:
        /*0068*/ 	.word	0x00000008
.L_19:


//--------------------- .nv.callgraph             --------------------------
	.section	.nv.callgraph,"",@"SHT_CUDA_CALLGRAPH"
	.align	4
	.sectionentsize	8
	.align		4
        /*0000*/ 	.word	0x00000000
	.align		4
        /*0004*/ 	.word	0xffffffff
	.align		4
        /*0008*/ 	.word	0x00000000
	.align		4
        /*000c*/ 	.word	0xfffffffe
	.align		4
        /*0010*/ 	.word	0x00000000
	.align		4
        /*0014*/ 	.word	0xfffffffd
	.align		4
        /*0018*/ 	.word	0x00000000
	.align		4
        /*001c*/ 	.word	0xfffffffc


//--------------------- .text._Z7VecCopyPfS_m     --------------------------
	.section	.text._Z7VecCopyPfS_m,"ax",@progbits
	.align	128
        .global         _Z7VecCopyPfS_m
        .type           _Z7VecCopyPfS_m,@function
        .size           _Z7VecCopyPfS_m,(.L_x_1 - _Z7VecCopyPfS_m)
        .other          _Z7VecCopyPfS_m,@"STO_CUDA_ENTRY STV_DEFAULT"
_Z7VecCopyPfS_m:
.text._Z7VecCopyPfS_m:
[----:B------:R-:W-:Y:S01]  /*0000*/  LDC R1, c[0x0][0x37c] ;  /* 0x0000df00ff017b82 */ /* 0x000fe20000000800 */
[----:B------:R-:W0:Y:S07]  /*0010*/  S2R R3, SR_TID.X ;  /* 0x0000000000037919 */ /* 0x000e2e0000002100 */
[----:B------:R-:W0:Y:S01]  /*0020*/  S2UR UR4, SR_CTAID.X ;  /* 0x00000000000479c3 */ /* 0x000e220000002500 */
[----:B------:R-:W1:Y:S07]  /*0030*/  LDCU.64 UR6, c[0x0][0x390] ;  /* 0x00007200ff0677ac */ /* 0x000e6e0008000a00 */
[----:B------:R-:W0:Y:S02]  /*0040*/  LDC R0, c[0x0][0x360] ;  /* 0x0000d800ff007b82 */ /* 0x000e240000000800 */
[----:B0-----:R-:W-:-:S05]  /*0050*/  IMAD R0, R0, UR4, R3 ;  /* 0x0000000400007c24 */ /* 0x001fca000f8e0203 */
[----:B-1----:R-:W-:Y:S02]  /*0060*/  ISETP.GE.U32.AND P0, PT, R0, UR6, PT ;  /* 0x0000000600007c0c */ /* 0x002fe4000bf06070 */
[----:B------:R-:W-:-:S04]  /*0070*/  SHF.R.S32.HI R3, RZ, 0x1f, R0 ;  /* 0x0000001fff037819 */ /* 0x000fc80000011400 */
[----:B------:R-:W-:-:S13]  /*0080*/  ISETP.GE.U32.AND.EX P0, PT, R3, UR7, PT, P0 ;  /* 0x0000000703007c0c */ /* 0x000fda000bf06100 */
[----:B------:R-:W-:Y:S05]  /*0090*/  @P0 EXIT ;  /* 0x000000000000094d */ /* 0x000fea0003800000 */
[----:B------:R-:W0:Y:S01]  /*00a0*/  LDCU.128 UR8, c[0x0][0x380] ;  /* 0x00007000ff0877ac */ /* 0x000e220008000c00 */
[C---:B------:R-:W-:Y:S01]  /*00b0*/  IMAD.SHL.U32 R4, R0.reuse, 0x4, RZ ;  /* 0x0000000400047824 */ /* 0x040fe200078e00ff */
[----:B------:R-:W-:Y:S01]  /*00c0*/  SHF.L.U64.HI R0, R0, 0x2, R3 ;  /* 0x0000000200007819 */ /* 0x000fe20000010203 */
[----:B------:R-:W1:Y:S03]  /*00d0*/  LDCU.64 UR4, c[0x0][0x358] ;  /* 0x00006b00ff0477ac */ /* 0x000e660008000a00 */
[----:B0-----:R-:W-:-:S04]  /*00e0*/  IADD3 R2, P0, PT, R4, UR8, RZ ;  /* 0x0000000804027c10 */ /* 0x001fc8000ff1e0ff */
[----:B------:R-:W-:-:S06]  /*00f0*/  IADD3.X R3, PT, PT, R0, UR9, RZ, P0, !PT ;  /* 0x0000000900037c10 */ /* 0x000fcc00087fe4ff */
[----:B-1----:R-:W2:Y:S01]  /*0100*/  LDG.E R3, desc[UR4][R2.64] ;  /* 0x0000000402037981 */ /* 0x002ea2000c1e1900 */
[----:B------:R-:W-:-:S04]  /*0110*/  IADD3 R4, P0, PT, R4, UR10, RZ ;  /* 0x0000000a04047c10 */ /* 0x000fc8000ff1e0ff */
[----:B------:R-:W-:-:S05]  /*0120*/  IADD3.X R5, PT, PT, R0, UR11, RZ, P0, !PT ;  /* 0x0000000b00057c10 */ /* 0x000fca00087fe4ff */
[----:B--2---:R-:W-:Y:S01]  /*0130*/  STG.E desc[UR4][R4.64], R3 ;  /* 0x0000000304007986 */ /* 0x004fe2000c101904 */
[----:B------:R-:W-:Y:S05]  /*0140*/  EXIT ;  /* 0x000000000000794d */ /* 0x000fea0003800000 */
.L_x_0:
[----:B------:R-:W-:-:S00]  /*0150*/  BRA `(.L_x_0) ;  /* 0xfffffffc00fc7947 */ /* 0x000fc0000383ffff */
[----:B------:R-:W-:-:S00]  /*0160*/  NOP ;  /* 0x0000000000007918 */ /* 0x000fc00000000000 */
        /* <DEDUP_REMOVED lines=9> */
.L_x_1:


//--------------------- .nv.shared.reserved.0     --------------------------
	.section	.nv.shared.reserved.0,"aw",@nobits
	.weak		__nv_reservedSMEM_offset_0_alias
	.size		__nv_reservedSMEM_offset_0_alias, 0, 64
	.other		__nv_reservedSMEM_offset_0_alias,@"STO_CUDA_RESERVED_SHARED STV_DEFAULT"
__nv_reservedSMEM_offset_0_alias:
	.zero		0
	.zero		64


//--------------------- .nv.constant0._Z7VecCopyPfS_m --------------------------
	.section	.nv.constant0._Z7VecCopyPfS_m,"a",@progbits
	.sectionflags	@""
	.align	4
.nv.constant0._Z7VecCopyPfS_m:
	.zero		920


//--------------------- SYMBOLS --------------------------

	.type		.nv.reservedSmem.offset0,@object
	.size		.nv.reservedSmem.offset0,0x4
